//
// Generated by NVIDIA NVVM Compiler
//
// Compiler Build ID: CL-36424714
// Cuda compilation tools, release 13.0, V13.0.88
// Based on NVVM 20.0.0
//

.version 9.0
.target sm_100
.address_size 64

	// .globl	_Z11hello_worldv
.extern .func  (.param .b32 func_retval0) vprintf
(
	.param .b64 vprintf_param_0,
	.param .b64 vprintf_param_1
)
;
.global .align 1 .b8 $str[58] = {104, 101, 108, 108, 111, 32, 119, 111, 114, 108, 100, 32, 102, 114, 111, 109, 32, 116, 104, 114, 101, 97, 100, 32, 37, 100, 44, 32, 98, 108, 111, 99, 107, 105, 100, 120, 46, 120, 61, 37, 100, 44, 32, 98, 108, 111, 99, 107, 100, 105, 109, 46, 120, 61, 37, 100, 10};

.visible .entry _Z11hello_worldv()
{
	.local .align 8 .b8 	__local_depot0[16];
	.reg .b64 	%SP;
	.reg .b64 	%SPL;
	.reg .b32 	%r<6>;
	.reg .b64 	%rd<5>;

	mov.u64 	%SPL, __local_depot0;
	cvta.local.u64 	%SP, %SPL;
	add.u64 	%rd1, %SP, 0;
	add.u64 	%rd2, %SPL, 0;
	mov.u32 	%r1, %tid.x;
	mov.u32 	%r2, %ctaid.x;
	mov.u32 	%r3, %ntid.x;
	st.local.v2.u32 	[%rd2], {%r1, %r2};
	st.local.u32 	[%rd2+8], %r3;
	mov.u64 	%rd3, $str;
	cvta.global.u64 	%rd4, %rd3;
	{ // callseq 0, 0
	.param .b64 param0;
	st.param.b64 	[param0], %rd4;
	.param .b64 param1;
	st.param.b64 	[param1], %rd1;
	.param .b32 retval0;
	call.uni (retval0), 
	vprintf, 
	(
	param0, 
	param1
	);
	ld.param.b32 	%r4, [retval0];
	} // callseq 0
	ret;

}
	// .globl	_Z6kerneliiPi
.visible .entry _Z6kerneliiPi(
	.param .u32 _Z6kerneliiPi_param_0,
	.param .u32 _Z6kerneliiPi_param_1,
	.param .u64 .ptr .align 1 _Z6kerneliiPi_param_2
)
{
	.reg .b32 	%r<4>;
	.reg .b64 	%rd<3>;

	ld.param.u32 	%r1, [_Z6kerneliiPi_param_0];
	ld.param.u32 	%r2, [_Z6kerneliiPi_param_1];
	ld.param.u64 	%rd1, [_Z6kerneliiPi_param_2];
	cvta.to.global.u64 	%rd2, %rd1;
	add.s32 	%r3, %r2, %r1;
	st.global.u32 	[%rd2], %r3;
	ret;

}


// ===== COMPILED SASS (sm_100) =====

	.target	sm_100

	.elftype	@"ET_EXEC"


//--------------------- .note.nv.tkinfo           --------------------------
	.section	.note.nv.tkinfo,"",@"SHT_NOTE"
	.sectionflags	@"SHF_NOTE_NV_TKINFO"
	.tkinfo
        /*0018*/ 	.word	0x00000002
        /*0030*/ 	.string	""
        /*0030*/ 	.string	"ptxas"
        /*0030*/ 	.string	"Cuda compilation tools, release 13.0, V13.0.88"
        /*0030*/ 	.string	"Build cuda_13.0.r13.0/compiler.36424714_0"
        /*0030*/ 	.string	"-arch sm_100 -m 64 "



//--------------------- .note.nv.cuinfo           --------------------------
	.section	.note.nv.cuinfo,"",@"SHT_NOTE"
	.sectionflags	@"SHF_NOTE_NV_CUINFO"
        /*0018*/ 	.short	0x0002
        /*001a*/ 	.short	0x0064
        /*001c*/ 	.short	0x0082
	.zero		2


//--------------------- .nv.info                  --------------------------
	.section	.nv.info,"",@"SHT_CUDA_INFO"
	.align	4


	//----- nvinfo : EIATTR_REGCOUNT
	.align		4
        /*0000*/ 	.byte	0x04, 0x2f
        /*0002*/ 	.short	(.L_2 - .L_1)
	.align		4
.L_1:
        /*0004*/ 	.word	index@(_Z11hello_worldv)
        /*0008*/ 	.word	0x00000018


	//----- nvinfo : EIATTR_FRAME_SIZE
	.align		4
.L_2:
        /*000c*/ 	.byte	0x04, 0x11
        /*000e*/ 	.short	(.L_4 - .L_3)
	.align		4
.L_3:
        /*0010*/ 	.word	index@(_Z11hello_worldv)
        /*0014*/ 	.word	0x00000010


	//----- nvinfo : EIATTR_REGCOUNT
	.align		4
.L_4:
        /*0018*/ 	.byte	0x04, 0x2f
        /*001a*/ 	.short	(.L_6 - .L_5)
	.align		4
.L_5:
        /*001c*/ 	.word	index@(_Z6kerneliiPi)
        /*0020*/ 	.word	0x00000008


	//----- nvinfo : EIATTR_FRAME_SIZE
	.align		4
.L_6:
        /*0024*/ 	.byte	0x04, 0x11
        /*0026*/ 	.short	(.L_8 - .L_7)
	.align		4
.L_7:
        /*0028*/ 	.word	index@(_Z6kerneliiPi)
        /*002c*/ 	.word	0x00000000


	//----- nvinfo : EIATTR_MIN_STACK_SIZE
	.align		4
.L_8:
        /*0030*/ 	.byte	0x04, 0x12
        /*0032*/ 	.short	(.L_10 - .L_9)
	.align		4
.L_9:
        /*0034*/ 	.word	index@(_Z6kerneliiPi)
        /*0038*/ 	.word	0x00000000


	//----- nvinfo : EIATTR_MIN_STACK_SIZE
	.align		4
.L_10:
        /*003c*/ 	.byte	0x04, 0x12
        /*003e*/ 	.short	(.L_12 - .L_11)
	.align		4
.L_11:
        /*0040*/ 	.word	index@(_Z11hello_worldv)
        /*0044*/ 	.word	0x00000010
.L_12:


//--------------------- .nv.compat                --------------------------
	.section	.nv.compat,"",@"SHT_CUDA_COMPAT_INFO"
	.align	4
        /*0000*/ 	.byte	0x02, 0x09, 0x00, 0x00, 0x02, 0x02, 0x01, 0x00, 0x02, 0x05, 0x05, 0x00, 0x03, 0x07, 0x01, 0x01
        /*0010*/ 	.byte	0x02, 0x03, 0x00, 0x00, 0x02, 0x06, 0x01, 0x00, 0x04, 0x0b, 0x08, 0x00, 0x09, 0x00, 0x00, 0x00
        /*0020*/ 	.byte	0x00, 0x00, 0x00, 0x00


//--------------------- .nv.info._Z6kerneliiPi    --------------------------
	.section	.nv.info._Z6kerneliiPi,"",@"SHT_CUDA_INFO"
	.sectionflags	@""
	.align	4


	//----- nvinfo : EIATTR_CUDA_API_VERSION
	.align		4
        /*0000*/ 	.byte	0x04, 0x37
        /*0002*/ 	.short	(.L_14 - .L_13)
.L_13:
        /*0004*/ 	.word	0x00000082


	//----- nvinfo : EIATTR_KPARAM_INFO
	.align		4
.L_14:
        /*0008*/ 	.byte	0x04, 0x17
        /*000a*/ 	.short	(.L_16 - .L_15)
.L_15:
        /*000c*/ 	.word	0x00000000
        /*0010*/ 	.short	0x0002
        /*0012*/ 	.short	0x0008
        /*0014*/ 	.byte	0x00, 0xf5, 0x21, 0x00


	//----- nvinfo : EIATTR_KPARAM_INFO
	.align		4
.L_16:
        /*0018*/ 	.byte	0x04, 0x17
        /*001a*/ 	.short	(.L_18 - .L_17)
.L_17:
        /*001c*/ 	.word	0x00000000
        /*0020*/ 	.short	0x0001
        /*0022*/ 	.short	0x0004
        /*0024*/ 	.byte	0x00, 0xf0, 0x11, 0x00


	//----- nvinfo : EIATTR_KPARAM_INFO
	.align		4
.L_18:
        /*0028*/ 	.byte	0x04, 0x17
        /*002a*/ 	.short	(.L_20 - .L_19)
.L_19:
        /*002c*/ 	.word	0x00000000
        /*0030*/ 	.short	0x0000
        /*0032*/ 	.short	0x0000
        /*0034*/ 	.byte	0x00, 0xf0, 0x11, 0x00


	//----- nvinfo : EIATTR_SPARSE_MMA_MASK
	.align		4
.L_20:
        /*0038*/ 	.byte	0x03, 0x50
        /*003a*/ 	.short	0x0000


	//----- nvinfo : EIATTR_MAXREG_COUNT
	.align		4
        /*003c*/ 	.byte	0x03, 0x1b
        /*003e*/ 	.short	0x00ff


	//----- nvinfo : EIATTR_MERCURY_ISA_VERSION
	.align		4
        /*0040*/ 	.byte	0x03, 0x5f
        /*0042*/ 	.short	0x0101


	//----- nvinfo : EIATTR_VRC_CTA_INIT_COUNT
	.align		4
        /*0044*/ 	.byte	0x02, 0x4a
	.zero		1
	.zero		1


	//----- nvinfo : EIATTR_EXIT_INSTR_OFFSETS
	.align		4
        /*0048*/ 	.byte	0x04, 0x1c
        /*004a*/ 	.short	(.L_22 - .L_21)


	//   ....[0]....
.L_21:
        /*004c*/ 	.word	0x00000060


	//----- nvinfo : EIATTR_CBANK_PARAM_SIZE
	.align		4
.L_22:
        /*0050*/ 	.byte	0x03, 0x19
        /*0052*/ 	.short	0x0010


	//----- nvinfo : EIATTR_PARAM_CBANK
	.align		4
        /*0054*/ 	.byte	0x04, 0x0a
        /*0056*/ 	.short	(.L_24 - .L_23)
	.align		4
.L_23:
        /*0058*/ 	.word	index@(.nv.constant0._Z6kerneliiPi)
        /*005c*/ 	.short	0x0380
        /*005e*/ 	.short	0x0010


	//----- nvinfo : EIATTR_SW_WAR
	.align		4
.L_24:
        /*0060*/ 	.byte	0x04, 0x36
        /*0062*/ 	.short	(.L_26 - .L_25)
.L_25:
        /*0064*/ 	.word	0x00000008
.L_26:


//--------------------- .nv.info._Z11hello_worldv --------------------------
	.section	.nv.info._Z11hello_worldv,"",@"SHT_CUDA_INFO"
	.sectionflags	@""
	.align	4


	//----- nvinfo : EIATTR_CUDA_API_VERSION
	.align		4
        /*0000*/ 	.byte	0x04, 0x37
        /*0002*/ 	.short	(.L_28 - .L_27)
.L_27:
        /*0004*/ 	.word	0x00000082


	//----- nvinfo : EIATTR_SPARSE_MMA_MASK
	.align		4
.L_28:
        /*0008*/ 	.byte	0x03, 0x50
        /*000a*/ 	.short	0x0000


	//----- nvinfo : EIATTR_MAXREG_COUNT
	.align		4
        /*000c*/ 	.byte	0x03, 0x1b
        /*000e*/ 	.short	0x00ff


	//----- nvinfo : EIATTR_EXTERNS
	.align		4
        /*0010*/ 	.byte	0x04, 0x0f
        /*0012*/ 	.short	(.L_30 - .L_29)


	//   ....[0]....
	.align		4
.L_29:
        /*0014*/ 	.word	index@(vprintf)


	//----- nvinfo : EIATTR_MERCURY_ISA_VERSION
	.align		4
.L_30:
        /*0018*/ 	.byte	0x03, 0x5f
        /*001a*/ 	.short	0x0101


	//----- nvinfo : EIATTR_VRC_CTA_INIT_COUNT
	.align		4
        /*001c*/ 	.byte	0x02, 0x4a
	.zero		1
	.zero		1


	//----- nvinfo : EIATTR_SYSCALL_OFFSETS
	.align		4
        /*0020*/ 	.byte	0x04, 0x46
        /*0022*/ 	.short	(.L_32 - .L_31)


	//   ....[0]....
.L_31:
        /*0024*/ 	.word	0x00000110


	//----- nvinfo : EIATTR_EXIT_INSTR_OFFSETS
	.align		4
.L_32:
        /*0028*/ 	.byte	0x04, 0x1c
        /*002a*/ 	.short	(.L_34 - .L_33)


	//   ....[0]....
.L_33:
        /*002c*/ 	.word	0x00000120


	//----- nvinfo : EIATTR_SW_WAR
	.align		4
.L_34:
        /*0030*/ 	.byte	0x04, 0x36
        /*0032*/ 	.short	(.L_36 - .L_35)
.L_35:
        /*0034*/ 	.word	0x00000008
.L_36:


//--------------------- .nv.callgraph             --------------------------
	.section	.nv.callgraph,"",@"SHT_CUDA_CALLGRAPH"
	.align	4
	.sectionentsize	8
	.align		4
        /*0000*/ 	.word	0x00000000
	.align		4
        /*0004*/ 	.word	0xffffffff
	.align		4
        /*0008*/ 	.word	index@(_Z11hello_worldv)
	.align		4
        /*000c*/ 	.word	index@(vprintf)
	.align		4
        /*0010*/ 	.word	0x00000000
	.align		4
        /*0014*/ 	.word	0xfffffffe
	.align		4
        /*0018*/ 	.word	0x00000000
	.align		4
        /*001c*/ 	.word	0xfffffffd
	.align		4
        /*0020*/ 	.word	0x00000000
	.align		4
        /*0024*/ 	.word	0xfffffffc


//--------------------- .nv.constant4             --------------------------
	.section	.nv.constant4,"a",@progbits
	.align	8
	.align		8
.nv.constant4:
        /*0000*/ 	.dword	$str
	.align		8
        /*0008*/ 	.dword	vprintf


//--------------------- .text._Z6kerneliiPi       --------------------------
	.section	.text._Z6kerneliiPi,"ax",@progbits
	.align	128
        .global         _Z6kerneliiPi
        .type           _Z6kerneliiPi,@function
        .size           _Z6kerneliiPi,(.L_x_3 - _Z6kerneliiPi)
        .other          _Z6kerneliiPi,@"STO_CUDA_ENTRY STV_DEFAULT"
_Z6kerneliiPi:
.text._Z6kerneliiPi:
[----:B------:R-:W-:Y:S08]  /*0000*/  LDC R1, c[0x0][0x37c] ;  /* 0x0000df00ff017b82 */ /* 0x000ff00000000800 */
[----:B------:R-:W0:Y:S01]  /*0010*/  LDC.64 R4, c[0x0][0x380] ;  /* 0x0000e000ff047b82 */ /* 0x000e220000000a00 */
[----:B------:R-:W1:Y:S07]  /*0020*/  LDCU.64 UR4, c[0x0][0x358] ;  /* 0x00006b00ff0477ac */ /* 0x000e6e0008000a00 */
[----:B------:R-:W1:Y:S01]  /*0030*/  LDC.64 R2, c[0x0][0x388] ;  /* 0x0000e200ff027b82 */ /* 0x000e620000000a00 */
[----:B0-----:R-:W-:-:S05]  /*0040*/  IADD3 R5, PT, PT, R5, R4, RZ ;  /* 0x0000000405057210 */ /* 0x001fca0007ffe0ff */
[----:B-1----:R-:W-:Y:S01]  /*0050*/  STG.E desc[UR4][R2.64], R5 ;  /* 0x0000000502007986 */ /* 0x002fe2000c101904 */
[----:B------:R-:W-:Y:S05]  /*0060*/  EXIT ;  /* 0x000000000000794d */ /* 0x000fea0003800000 */
.L_x_0:
[----:B------:R-:W-:-:S00]  /*0070*/  BRA `(.L_x_0) ;  /* 0xfffffffc00fc7947 */ /* 0x000fc0000383ffff */
[----:B------:R-:W-:-:S00]  /*0080*/  NOP ;  /* 0x0000000000007918 */ /* 0x000fc00000000000 */
[----:B------:R-:W-:-:S00]  /*0090*/  NOP ;  /* 0x0000000000007918 */ /* 0x000fc00000000000 */
[----:B------:R-:W-:-:S00]  /*00a0*/  NOP ;  /* 0x0000000000007918 */ /* 0x000fc00000000000 */
[----:B------:R-:W-:-:S00]  /*00b0*/  NOP ;  /* 0x0000000000007918 */ /* 0x000fc00000000000 */
[----:B------:R-:W-:-:S00]  /*00c0*/  NOP ;  /* 0x0000000000007918 */ /* 0x000fc00000000000 */
[----:B------:R-:W-:-:S00]  /*00d0*/  NOP ;  /* 0x0000000000007918 */ /* 0x000fc00000000000 */
[----:B------:R-:W-:-:S00]  /*00e0*/  NOP ;  /* 0x0000000000007918 */ /* 0x000fc00000000000 */
[----:B------:R-:W-:-:S00]  /*00f0*/  NOP ;  /* 0x0000000000007918 */ /* 0x000fc00000000000 */
.L_x_3:


//--------------------- .text._Z11hello_worldv    --------------------------
	.section	.text._Z11hello_worldv,"ax",@progbits
	.align	128
        .global         _Z11hello_worldv
        .type           _Z11hello_worldv,@function
        .size           _Z11hello_worldv,(.L_x_4 - _Z11hello_worldv)
        .other          _Z11hello_worldv,@"STO_CUDA_ENTRY STV_DEFAULT"
_Z11hello_worldv:
.text._Z11hello_worldv:
[----:B------:R-:W0:Y:S01]  /*0000*/  LDC R1, c[0x0][0x37c] ;  /* 0x0000df00ff017b82 */ /* 0x000e220000000800 */
[----:B------:R-:W1:Y:S01]  /*0010*/  S2R R8, SR_TID.X ;  /* 0x0000000000087919 */ /* 0x000e620000002100 */
[----:B------:R-:W2:Y:S06]  /*0020*/  LDCU UR5, c[0x0][0x2fc] ;  /* 0x00005f80ff0577ac */ /* 0x000eac0008000800 */
[----:B------:R-:W3:Y:S01]  /*0030*/  LDC R10, c[0x0][0x360] ;  /* 0x0000d800ff0a7b82 */ /* 0x000ee20000000800 */
[----:B0-----:R-:W-:Y:S01]  /*0040*/  VIADD R1, R1, 0xfffffff0 ;  /* 0xfffffff001017836 */ /* 0x001fe20000000000 */
[----:B------:R-:W1:Y:S01]  /*0050*/  S2R R9, SR_CTAID.X ;  /* 0x0000000000097919 */ /* 0x000e620000002500 */
[----:B------:R-:W-:Y:S01]  /*0060*/  MOV R0, 0x8 ;  /* 0x0000000800007802 */ /* 0x000fe20000000f00 */
[----:B------:R-:W0:Y:S04]  /*0070*/  LDCU UR4, c[0x0][0x2f8] ;  /* 0x00005f00ff0477ac */ /* 0x000e280008000800 */
[----:B------:R4:W5:Y:S01]  /*0080*/  LDC.64 R2, c[0x4][R0] ;  /* 0x0100000000027b82 */ /* 0x0009620000000a00 */
[----:B------:R-:W2:Y:S01]  /*0090*/  LDCU.64 UR6, c[0x4][URZ] ;  /* 0x01000000ff0677ac */ /* 0x000ea20008000a00 */
[----:B0-----:R-:W-:Y:S01]  /*00a0*/  IADD3 R6, P0, PT, R1, UR4, RZ ;  /* 0x0000000401067c10 */ /* 0x001fe2000ff1e0ff */
[----:B---3--:R4:W-:Y:S01]  /*00b0*/  STL [R1+0x8], R10 ;  /* 0x0000080a01007387 */ /* 0x0089e20000100800 */
[----:B--2---:R-:W-:Y:S01]  /*00c0*/  IMAD.U32 R4, RZ, RZ, UR6 ;  /* 0x00000006ff047e24 */ /* 0x004fe2000f8e00ff */
[----:B------:R-:W-:-:S02]  /*00d0*/  MOV R5, UR7 ;  /* 0x0000000700057c02 */ /* 0x000fc40008000f00 */
[----:B------:R-:W-:Y:S01]  /*00e0*/  IMAD.X R7, RZ, RZ, UR5, P0 ;  /* 0x00000005ff077e24 */ /* 0x000fe200080e06ff */
[----:B-1----:R4:W-:Y:S07]  /*00f0*/  STL.64 [R1], R8 ;  /* 0x0000000801007387 */ /* 0x0029ee0000100a00 */
[----:B------:R-:W-:-:S07]  /*0100*/  LEPC R20, `(.L_x_1) ;  /* 0x000000001014794e */ /* 0x000fce0000000000 */
[----:B----45:R-:W-:Y:S05]  /*0110*/  CALL.ABS.NOINC R2 ;  /* 0x0000000002007343 */ /* 0x030fea0003c00000 */
.L_x_1:
[----:B------:R-:W-:Y:S05]  /*0120*/  EXIT ;  /* 0x000000000000794d */ /* 0x000fea0003800000 */
.L_x_2:
        /* <DEDUP_REMOVED lines=13> */
.L_x_4:


//--------------------- .nv.global.init           --------------------------
	.section	.nv.global.init,"aw",@progbits
.nv.global.init:
	.type		$str,@object
	.size		$str,(.L_0 - $str)
$str:
        /*0000*/ 	.byte	0x68, 0x65, 0x6c, 0x6c, 0x6f, 0x20, 0x77, 0x6f, 0x72, 0x6c, 0x64, 0x20, 0x66, 0x72, 0x6f, 0x6d
        /*0010*/ 	.byte	0x20, 0x74, 0x68, 0x72, 0x65, 0x61, 0x64, 0x20, 0x25, 0x64, 0x2c, 0x20, 0x62, 0x6c, 0x6f, 0x63
        /*0020*/ 	.byte	0x6b, 0x69, 0x64, 0x78, 0x2e, 0x78, 0x3d, 0x25, 0x64, 0x2c, 0x20, 0x62, 0x6c, 0x6f, 0x63, 0x6b
        /*0030*/ 	.byte	0x64, 0x69, 0x6d, 0x2e, 0x78, 0x3d, 0x25, 0x64, 0x0a, 0x00
.L_0:


//--------------------- .nv.shared.reserved.0     --------------------------
	.section	.nv.shared.reserved.0,"aw",@nobits
	.weak		__nv_reservedSMEM_offset_0_alias
	.size		__nv_reservedSMEM_offset_0_alias, 0, 64
	.other		__nv_reservedSMEM_offset_0_alias,@"STO_CUDA_RESERVED_SHARED STV_DEFAULT"
__nv_reservedSMEM_offset_0_alias:
	.zero		0
	.zero		64


//--------------------- .nv.constant0._Z6kerneliiPi --------------------------
	.section	.nv.constant0._Z6kerneliiPi,"a",@progbits
	.sectionflags	@""
	.align	4
.nv.constant0._Z6kerneliiPi:
	.zero		912


//--------------------- .nv.constant0._Z11hello_worldv --------------------------
	.section	.nv.constant0._Z11hello_worldv,"a",@progbits
	.sectionflags	@""
	.align	4
.nv.constant0._Z11hello_worldv:
	.zero		896


//--------------------- SYMBOLS --------------------------

	.type		.nv.reservedSmem.offset0,@object
	.size		.nv.reservedSmem.offset0,0x4
	.type		vprintf,@function
